	.headerflags	@"EF_CUDA_TEXMODE_UNIFIED EF_CUDA_64BIT_ADDRESS EF_CUDA_ACCELERATORS EF_CUDA_SM90 EF_CUDA_VIRTUAL_SM(EF_CUDA_SM90)"
	.elftype	@"ET_EXEC"


//--------------------- .nv.info                  --------------------------
	.section	.nv.info,"",@"SHT_CUDA_INFO"
	.align	4


	//----- nvinfo : EIATTR_REGCOUNT
	.align		4
        /*0000*/ 	.byte	0x04, 0x2f
        /*0002*/ 	.short	(.L_3 - .L_2)
	.align		4
.L_2:
        /*0004*/ 	.word	index@(triton_poi_fused__native_batch_norm_legit_no_training_relu_2)
        /*0008*/ 	.word	0x00000010


	//----- nvinfo : EIATTR_MIN_STACK_SIZE
	.align		4
.L_3:
        /*000c*/ 	.byte	0x04, 0x12
        /*000e*/ 	.short	(.L_5 - .L_4)
	.align		4
.L_4:
        /*0010*/ 	.word	index@(triton_poi_fused__native_batch_norm_legit_no_training_relu_2)
        /*0014*/ 	.word	0x00000000


	//----- nvinfo : EIATTR_FRAME_SIZE
	.align		4
.L_5:
        /*0018*/ 	.byte	0x04, 0x11
        /*001a*/ 	.short	(.L_7 - .L_6)
	.align		4
.L_6:
        /*001c*/ 	.word	index@(triton_poi_fused__native_batch_norm_legit_no_training_relu_2)
        /*0020*/ 	.word	0x00000000


	//----- nvinfo : EIATTR_MIN_STACK_SIZE
	.align		4
.L_7:
        /*0024*/ 	.byte	0x04, 0x12
        /*0026*/ 	.short	(.L_9 - .L_8)
	.align		4
.L_8:
        /*0028*/ 	.word	index@(triton_poi_fused__native_batch_norm_legit_no_training_relu_2)
        /*002c*/ 	.word	0x00000000
.L_9:


//--------------------- .nv.info.triton_poi_fused__native_batch_norm_legit_no_training_relu_2 --------------------------
	.section	.nv.info.triton_poi_fused__native_batch_norm_legit_no_training_relu_2,"",@"SHT_CUDA_INFO"
	.sectionflags	@""
	.align	4


	//----- nvinfo : EIATTR_CUDA_API_VERSION
	.align		4
        /*0000*/ 	.byte	0x04, 0x37
        /*0002*/ 	.short	(.L_11 - .L_10)
.L_10:
        /*0004*/ 	.word	0x0000007c


	//----- nvinfo : EIATTR_KPARAM_INFO
	.align		4
.L_11:
        /*0008*/ 	.byte	0x04, 0x17
        /*000a*/ 	.short	(.L_13 - .L_12)
.L_12:
        /*000c*/ 	.word	0x00000000
        /*0010*/ 	.short	0x0006
        /*0012*/ 	.short	0x0030
        /*0014*/ 	.byte	0x00, 0xf0, 0x11, 0x00


	//----- nvinfo : EIATTR_KPARAM_INFO
	.align		4
.L_13:
        /*0018*/ 	.byte	0x04, 0x17
        /*001a*/ 	.short	(.L_15 - .L_14)
.L_14:
        /*001c*/ 	.word	0x00000000
        /*0020*/ 	.short	0x0005
        /*0022*/ 	.short	0x0028
        /*0024*/ 	.byte	0x00, 0xf4, 0x21, 0x00


	//----- nvinfo : EIATTR_KPARAM_INFO
	.align		4
.L_15:
        /*0028*/ 	.byte	0x04, 0x17
        /*002a*/ 	.short	(.L_17 - .L_16)
.L_16:
        /*002c*/ 	.word	0x00000000
        /*0030*/ 	.short	0x0004
        /*0032*/ 	.short	0x0020
        /*0034*/ 	.byte	0x00, 0xf4, 0x21, 0x00


	//----- nvinfo : EIATTR_KPARAM_INFO
	.align		4
.L_17:
        /*0038*/ 	.byte	0x04, 0x17
        /*003a*/ 	.short	(.L_19 - .L_18)
.L_18:
        /*003c*/ 	.word	0x00000000
        /*0040*/ 	.short	0x0003
        /*0042*/ 	.short	0x0018
        /*0044*/ 	.byte	0x00, 0xf4, 0x21, 0x00


	//----- nvinfo : EIATTR_KPARAM_INFO
	.align		4
.L_19:
        /*0048*/ 	.byte	0x04, 0x17
        /*004a*/ 	.short	(.L_21 - .L_20)
.L_20:
        /*004c*/ 	.word	0x00000000
        /*0050*/ 	.short	0x0002
        /*0052*/ 	.short	0x0010
        /*0054*/ 	.byte	0x00, 0xf4, 0x21, 0x00


	//----- nvinfo : EIATTR_KPARAM_INFO
	.align		4
.L_21:
        /*0058*/ 	.byte	0x04, 0x17
        /*005a*/ 	.short	(.L_23 - .L_22)
.L_22:
        /*005c*/ 	.word	0x00000000
        /*0060*/ 	.short	0x0001
        /*0062*/ 	.short	0x0008
        /*0064*/ 	.byte	0x00, 0xf4, 0x21, 0x00


	//----- nvinfo : EIATTR_KPARAM_INFO
	.align		4
.L_23:
        /*0068*/ 	.byte	0x04, 0x17
        /*006a*/ 	.short	(.L_25 - .L_24)
.L_24:
        /*006c*/ 	.word	0x00000000
        /*0070*/ 	.short	0x0000
        /*0072*/ 	.short	0x0000
        /*0074*/ 	.byte	0x00, 0xf4, 0x21, 0x00


	//----- nvinfo : EIATTR_SPARSE_MMA_MASK
	.align		4
.L_25:
        /*0078*/ 	.byte	0x03, 0x50
        /*007a*/ 	.short	0x0000


	//----- nvinfo : EIATTR_MAXREG_COUNT
	.align		4
        /*007c*/ 	.byte	0x03, 0x1b
        /*007e*/ 	.short	0x00ff


	//----- nvinfo : EIATTR_EXIT_INSTR_OFFSETS
	.align		4
        /*0080*/ 	.byte	0x04, 0x1c
        /*0082*/ 	.short	(.L_27 - .L_26)


	//   ....[0]....
.L_26:
        /*0084*/ 	.word	0x000002f0


	//----- nvinfo : EIATTR_REQNTID
	.align		4
.L_27:
        /*0088*/ 	.byte	0x04, 0x10
        /*008a*/ 	.short	(.L_29 - .L_28)
.L_28:
        /*008c*/ 	.word	0x00000080
        /*0090*/ 	.word	0x00000001
        /*0094*/ 	.word	0x00000001


	//----- nvinfo : EIATTR_CBANK_PARAM_SIZE
	.align		4
.L_29:
        /*0098*/ 	.byte	0x03, 0x19
        /*009a*/ 	.short	0x0034


	//----- nvinfo : EIATTR_PARAM_CBANK
	.align		4
        /*009c*/ 	.byte	0x04, 0x0a
        /*009e*/ 	.short	(.L_31 - .L_30)
	.align		4
.L_30:
        /*00a0*/ 	.word	index@(.nv.constant0.triton_poi_fused__native_batch_norm_legit_no_training_relu_2)
        /*00a4*/ 	.short	0x0210
        /*00a6*/ 	.short	0x0034


	//----- nvinfo : EIATTR_SW_WAR
	.align		4
.L_31:
        /*00a8*/ 	.byte	0x04, 0x36
        /*00aa*/ 	.short	(.L_33 - .L_32)
.L_32:
        /*00ac*/ 	.word	0x00000008
.L_33:


//--------------------- .nv.callgraph             --------------------------
	.section	.nv.callgraph,"",@"SHT_CUDA_CALLGRAPH"
	.align	4
	.sectionentsize	8
	.align		4
        /*0000*/ 	.word	0x00000000
	.align		4
        /*0004*/ 	.word	0xffffffff
	.align		4
        /*0008*/ 	.word	0x00000000
	.align		4
        /*000c*/ 	.word	0xfffffffe
	.align		4
        /*0010*/ 	.word	0x00000000
	.align		4
        /*0014*/ 	.word	0xfffffffd
	.align		4
        /*0018*/ 	.word	0x00000000
	.align		4
        /*001c*/ 	.word	0xfffffffc


//--------------------- .nv.constant4             --------------------------
	.section	.nv.constant4,"a",@progbits
	.align	8
	.align		8
.nv.constant4:
        /*0000*/ 	.dword	_$_str
	.align		8
        /*0008*/ 	.dword	_$_str_$_2


//--------------------- .text.triton_poi_fused__native_batch_norm_legit_no_training_relu_2 --------------------------
	.section	.text.triton_poi_fused__native_batch_norm_legit_no_training_relu_2,"ax",@progbits
	.align	128
        .global         triton_poi_fused__native_batch_norm_legit_no_training_relu_2
        .type           triton_poi_fused__native_batch_norm_legit_no_training_relu_2,@function
        .size           triton_poi_fused__native_batch_norm_legit_no_training_relu_2,(.L_x_1 - triton_poi_fused__native_batch_norm_legit_no_training_relu_2)
        .other          triton_poi_fused__native_batch_norm_legit_no_training_relu_2,@"STO_CUDA_ENTRY STV_DEFAULT"
triton_poi_fused__native_batch_norm_legit_no_training_relu_2:
.text.triton_poi_fused__native_batch_norm_legit_no_training_relu_2:
[----:B------:R-:W-:Y:S01]  /*0000*/  LDC R1, c[0x0][0x28] ;  /* 0x00000a00ff017b82 */ /* 0x000fe20000000800 */
[----:B------:R-:W1:Y:S07]  /*0010*/  S2R R0, SR_TID.X ;  /* 0x0000000000007919 */ /* 0x000e6e0000002100 */
[----:B------:R-:W2:Y:S01]  /*0020*/  LDC.64 R6, c[0x0][0x220] ;  /* 0x00008800ff067b82 */ /* 0x000ea20000000a00 */
[----:B------:R-:W-:Y:S01]  /*0030*/  ULDC.64 UR4, c[0x0][0x208] ;  /* 0x0000820000047ab9 */ /* 0x000fe20000000a00 */
[----:B------:R-:W3:Y:S06]  /*0040*/  S2R R3, SR_CTAID.X ;  /* 0x0000000000037919 */ /* 0x000eec0000002500 */
[----:B------:R-:W4:Y:S08]  /*0050*/  LDC.64 R4, c[0x0][0x218] ;  /* 0x00008600ff047b82 */ /* 0x000f300000000a00 */
[----:B------:R-:W5:Y:S08]  /*0060*/  LDC.64 R8, c[0x0][0x228] ;  /* 0x00008a00ff087b82 */ /* 0x000f700000000a00 */
[----:B------:R-:W5:Y:S01]  /*0070*/  LDC.64 R10, c[0x0][0x230] ;  /* 0x00008c00ff0a7b82 */ /* 0x000f620000000a00 */
[----:B-1----:R-:W-:-:S02]  /*0080*/  LOP3.LUT R0, R0, 0x7f, RZ, 0xc0, !PT ;  /* 0x0000007f00007812 */ /* 0x002fc400078ec0ff */
[----:B---3--:R-:W-:Y:S02]  /*0090*/  SHF.R.S32.HI R2, RZ, 0x18, R3 ;  /* 0x00000018ff027819 */ /* 0x008fe40000011403 */
[----:B------:R-:W-:Y:S02]  /*00a0*/  LEA R0, R3, R0, 0x7 ;  /* 0x0000000003007211 */ /* 0x000fe400078e38ff */
[----:B------:R-:W-:-:S04]  /*00b0*/  SGXT R3, R2, 0x1 ;  /* 0x000000010203781a */ /* 0x000fc80000000200 */
[----:B------:R-:W-:-:S04]  /*00c0*/  LEA.HI R3, R3, R0, RZ, 0x6 ;  /* 0x0000000003037211 */ /* 0x000fc800078f30ff */
[----:B------:R-:W-:-:S04]  /*00d0*/  SHF.R.S32.HI R3, RZ, 0x6, R3 ;  /* 0x00000006ff037819 */ /* 0x000fc80000011403 */
[----:B------:R-:W-:-:S04]  /*00e0*/  LEA.HI R2, R3, R3, RZ, 0x5 ;  /* 0x0000000303027211 */ /* 0x000fc800078f28ff */
[----:B------:R-:W-:-:S04]  /*00f0*/  LOP3.LUT R2, R2, 0xffffffe0, RZ, 0xc0, !PT ;  /* 0xffffffe002027812 */ /* 0x000fc800078ec0ff */
[----:B------:R-:W-:Y:S02]  /*0100*/  IADD3 R13, R3, -R2, RZ ;  /* 0x80000002030d7210 */ /* 0x000fe40007ffe0ff */
[----:B------:R-:W1:Y:S03]  /*0110*/  LDC.64 R2, c[0x0][0x210] ;  /* 0x00008400ff027b82 */ /* 0x000e660000000a00 */
[----:B--2---:R-:W-:-:S06]  /*0120*/  IMAD.WIDE R6, R13, 0x4, R6 ;  /* 0x000000040d067825 */ /* 0x004fcc00078e0206 */
[----:B------:R-:W2:Y:S01]  /*0130*/  LDG.E.EL R6, desc[UR4][R6.64] ;  /* 0x0000000406067981 */ /* 0x000ea2000c2e1900 */
[----:B----4-:R-:W-:-:S04]  /*0140*/  IMAD.WIDE R4, R13, 0x4, R4 ;  /* 0x000000040d047825 */ /* 0x010fc800078e0204 */
[C---:B-----5:R-:W-:Y:S02]  /*0150*/  IMAD.WIDE R8, R13.reuse, 0x4, R8 ;  /* 0x000000040d087825 */ /* 0x060fe400078e0208 */
[----:B------:R3:W4:Y:S02]  /*0160*/  LDG.E.EL R5, desc[UR4][R4.64] ;  /* 0x0000000404057981 */ /* 0x000724000c2e1900 */
[----:B0-----:R-:W-:Y:S02]  /*0170*/  IMAD.WIDE R10, R13, 0x4, R10 ;  /* 0x000000040d0a7825 */ /* 0x001fe400078e020a */
[----:B------:R-:W5:Y:S02]  /*0180*/  LDG.E.EL R8, desc[UR4][R8.64] ;  /* 0x0000000408087981 */ /* 0x000f64000c2e1900 */
[C---:B-1----:R-:W-:Y:S02]  /*0190*/  IMAD.WIDE R2, R0.reuse, 0x4, R2 ;  /* 0x0000000400027825 */ /* 0x042fe400078e0202 */
[----:B------:R-:W5:Y:S04]  /*01a0*/  LDG.E.EL R11, desc[UR4][R10.64] ;  /* 0x000000040a0b7981 */ /* 0x000f68000c2e1900 */
[----:B------:R0:W4:Y:S01]  /*01b0*/  LDG.E R12, desc[UR4][R2.64] ;  /* 0x00000004020c7981 */ /* 0x000122000c1e1900 */
[----:B---3--:R-:W-:Y:S01]  /*01c0*/  HFMA2.MMA R4, -RZ, RZ, 1.625, 0 ;  /* 0x3e800000ff047435 */ /* 0x008fe200000001ff */
[----:B0-----:R-:W0:Y:S02]  /*01d0*/  LDC.64 R2, c[0x0][0x238] ;  /* 0x00008e00ff027b82 */ /* 0x001e240000000a00 */
[----:B0-----:R-:W-:-:S04]  /*01e0*/  IMAD.WIDE R2, R0, 0x4, R2 ;  /* 0x0000000400027825 */ /* 0x001fc800078e0202 */
[----:B--2---:R-:W-:-:S04]  /*01f0*/  FADD R6, R6, 9.9999997473787516356e-06 ;  /* 0x3727c5ac06067421 */ /* 0x004fc80000000000 */
[----:B------:R-:W0:Y:S02]  /*0200*/  MUFU.SQRT R7, R6 ;  /* 0x0000000600077308 */ /* 0x000e240000002000 */
[C---:B0-----:R-:W-:Y:S02]  /*0210*/  FSETP.GT.AND P0, PT, R7.reuse, 8.50705917302346158658e+37, PT ;  /* 0x7e8000000700780b */ /* 0x041fe40003f04000 */
[----:B------:R-:W-:-:S11]  /*0220*/  FSETP.GEU.AND P1, PT, R7, 1.175494350822287508e-38, PT ;  /* 0x008000000700780b */ /* 0x000fd60003f2e000 */
[----:B------:R-:W-:-:S04]  /*0230*/  @P0 FMUL R7, R7, 0.25 ;  /* 0x3e80000007070820 */ /* 0x000fc80000400000 */
[----:B------:R-:W-:-:S06]  /*0240*/  @!P1 FMUL R7, R7, 16777216 ;  /* 0x4b80000007079820 */ /* 0x000fcc0000400000 */
[----:B------:R-:W0:Y:S01]  /*0250*/  MUFU.RCP R7, R7 ;  /* 0x0000000700077308 */ /* 0x000e220000001000 */
[----:B------:R-:W-:Y:S01]  /*0260*/  FSEL R4, R4, 1, P0 ;  /* 0x3f80000004047808 */ /* 0x000fe20000000000 */
[----:B----4-:R-:W-:-:S04]  /*0270*/  FADD R5, R12, -R5 ;  /* 0x800000050c057221 */ /* 0x010fc80000000000 */
[----:B------:R-:W-:-:S04]  /*0280*/  @!P1 FMUL R4, R4, 16777216 ;  /* 0x4b80000004049820 */ /* 0x000fc80000400000 */
[----:B0-----:R-:W-:-:S04]  /*0290*/  FMUL R4, R7, R4 ;  /* 0x0000000407047220 */ /* 0x001fc80000400000 */
[----:B------:R-:W-:-:S04]  /*02a0*/  FMUL R4, R5, R4 ;  /* 0x0000000405047220 */ /* 0x000fc80000400000 */
[----:B-----5:R-:W-:-:S05]  /*02b0*/  FFMA R4, R8, R4, R11 ;  /* 0x0000000408047223 */ /* 0x020fca000000000b */
[----:B------:R-:W-:-:S04]  /*02c0*/  FSETP.GEU.AND P0, PT, R4, RZ, PT ;  /* 0x000000ff0400720b */ /* 0x000fc80003f0e000 */
[----:B------:R-:W-:-:S05]  /*02d0*/  FSEL R5, R4, RZ, P0 ;  /* 0x000000ff04057208 */ /* 0x000fca0000000000 */
[----:B------:R-:W-:Y:S01]  /*02e0*/  STG.E desc[UR4][R2.64], R5 ;  /* 0x0000000502007986 */ /* 0x000fe2000c101904 */
[----:B------:R-:W-:Y:S05]  /*02f0*/  EXIT ;  /* 0x000000000000794d */ /* 0x000fea0003800000 */
.L_x_0:
[----:B------:R-:W-:-:S00]  /*0300*/  BRA `(.L_x_0) ;  /* 0xfffffffc00fc7947 */ /* 0x000fc0000383ffff */
[----:B------:R-:W-:-:S00]  /*0310*/  NOP ;  /* 0x0000000000007918 */ /* 0x000fc00000000000 */
        /* <DEDUP_REMOVED lines=14> */
.L_x_1:


//--------------------- .nv.global.init           --------------------------
	.section	.nv.global.init,"aw",@progbits
.nv.global.init:
	.type		_$_str,@object
	.size		_$_str,(_$_str_$_2 - _$_str)
_$_str:
        /*0000*/ 	.byte	0x5f, 0x5f, 0x43, 0x55, 0x44, 0x41, 0x5f, 0x46, 0x54, 0x5a, 0x00
	.type		_$_str_$_2,@object
	.size		_$_str_$_2,(.L_1 - _$_str_$_2)
_$_str_$_2:
        /*000b*/ 	.byte	0x5f, 0x5f, 0x43, 0x55, 0x44, 0x41, 0x5f, 0x50, 0x52, 0x45, 0x43, 0x5f, 0x53, 0x51, 0x52, 0x54
        /*001b*/ 	.byte	0x00
.L_1:


//--------------------- .nv.constant0.triton_poi_fused__native_batch_norm_legit_no_training_relu_2 --------------------------
	.section	.nv.constant0.triton_poi_fused__native_batch_norm_legit_no_training_relu_2,"a",@progbits
	.sectionflags	@""
	.align	4
.nv.constant0.triton_poi_fused__native_batch_norm_legit_no_training_relu_2:
	.zero		580
